//
// Generated by NVIDIA NVVM Compiler
//
// Compiler Build ID: CL-36424714
// Cuda compilation tools, release 13.0, V13.0.88
// Based on NVVM 20.0.0
//

.version 9.0
.target sm_100
.address_size 64

	// .globl	_Z17transpose_optimalPiS_ii
// _ZZ17transpose_optimalPiS_iiE4tile has been demoted

.visible .entry _Z17transpose_optimalPiS_ii(
	.param .u64 .ptr .align 1 _Z17transpose_optimalPiS_ii_param_0,
	.param .u64 .ptr .align 1 _Z17transpose_optimalPiS_ii_param_1,
	.param .u32 _Z17transpose_optimalPiS_ii_param_2,
	.param .u32 _Z17transpose_optimalPiS_ii_param_3
)
{
	.reg .pred 	%p<7>;
	.reg .b32 	%r<28>;
	.reg .b64 	%rd<9>;
	// demoted variable
	.shared .align 4 .b8 _ZZ17transpose_optimalPiS_iiE4tile[4224];
	ld.param.u64 	%rd1, [_Z17transpose_optimalPiS_ii_param_0];
	ld.param.u64 	%rd2, [_Z17transpose_optimalPiS_ii_param_1];
	ld.param.u32 	%r8, [_Z17transpose_optimalPiS_ii_param_2];
	ld.param.u32 	%r9, [_Z17transpose_optimalPiS_ii_param_3];
	mov.u32 	%r10, %ctaid.x;
	mov.u32 	%r11, %ntid.x;
	mul.lo.s32 	%r1, %r10, %r11;
	mov.u32 	%r12, %ctaid.y;
	mov.u32 	%r13, %ntid.y;
	mul.lo.s32 	%r2, %r12, %r13;
	mov.u32 	%r3, %tid.x;
	add.s32 	%r14, %r1, %r3;
	mov.u32 	%r4, %tid.y;
	add.s32 	%r15, %r2, %r4;
	mad.lo.s32 	%r5, %r9, %r15, %r14;
	mov.u32 	%r16, _ZZ17transpose_optimalPiS_iiE4tile;
	mad.lo.s32 	%r17, %r4, 132, %r16;
	shl.b32 	%r18, %r3, 2;
	add.s32 	%r6, %r17, %r18;
	mov.b32 	%r19, 0;
	st.shared.u32 	[%r6], %r19;
	setp.ge.s32 	%p1, %r15, %r8;
	setp.ge.s32 	%p2, %r14, %r9;
	or.pred  	%p3, %p1, %p2;
	@%p3 bra 	$L__BB0_2;
	cvta.to.global.u64 	%rd3, %rd1;
	mul.wide.s32 	%rd4, %r5, 4;
	add.s64 	%rd5, %rd3, %rd4;
	ld.global.u32 	%r20, [%rd5];
	st.shared.u32 	[%r6], %r20;
$L__BB0_2:
	bar.sync 	0;
	add.s32 	%r21, %r2, %r3;
	add.s32 	%r22, %r1, %r4;
	mad.lo.s32 	%r7, %r8, %r22, %r21;
	setp.ge.s32 	%p4, %r21, %r8;
	setp.ge.s32 	%p5, %r22, %r9;
	or.pred  	%p6, %p4, %p5;
	@%p6 bra 	$L__BB0_4;
	mad.lo.s32 	%r24, %r3, 132, %r16;
	shl.b32 	%r25, %r4, 2;
	add.s32 	%r26, %r24, %r25;
	ld.shared.u32 	%r27, [%r26];
	cvta.to.global.u64 	%rd6, %rd2;
	mul.wide.s32 	%rd7, %r7, 4;
	add.s64 	%rd8, %rd6, %rd7;
	st.global.u32 	[%rd8], %r27;
$L__BB0_4:
	ret;

}
	// .globl	_Z18naive_2d_transposePiS_ii
.visible .entry _Z18naive_2d_transposePiS_ii(
	.param .u64 .ptr .align 1 _Z18naive_2d_transposePiS_ii_param_0,
	.param .u64 .ptr .align 1 _Z18naive_2d_transposePiS_ii_param_1,
	.param .u32 _Z18naive_2d_transposePiS_ii_param_2,
	.param .u32 _Z18naive_2d_transposePiS_ii_param_3
)
{
	.reg .pred 	%p<4>;
	.reg .b32 	%r<13>;
	.reg .b64 	%rd<9>;

	ld.param.u64 	%rd1, [_Z18naive_2d_transposePiS_ii_param_0];
	ld.param.u64 	%rd2, [_Z18naive_2d_transposePiS_ii_param_1];
	ld.param.u32 	%r3, [_Z18naive_2d_transposePiS_ii_param_2];
	ld.param.u32 	%r4, [_Z18naive_2d_transposePiS_ii_param_3];
	mov.u32 	%r5, %ctaid.x;
	mov.u32 	%r6, %ntid.x;
	mov.u32 	%r7, %tid.x;
	mad.lo.s32 	%r1, %r5, %r6, %r7;
	mov.u32 	%r8, %ctaid.y;
	mov.u32 	%r9, %tid.y;
	mad.lo.s32 	%r2, %r8, %r6, %r9;
	setp.ge.s32 	%p1, %r2, %r3;
	setp.ge.s32 	%p2, %r1, %r4;
	or.pred  	%p3, %p1, %p2;
	@%p3 bra 	$L__BB1_2;
	cvta.to.global.u64 	%rd3, %rd1;
	cvta.to.global.u64 	%rd4, %rd2;
	mad.lo.s32 	%r10, %r4, %r2, %r1;
	mad.lo.s32 	%r11, %r3, %r1, %r2;
	mul.wide.s32 	%rd5, %r10, 4;
	add.s64 	%rd6, %rd3, %rd5;
	ld.global.u32 	%r12, [%rd6];
	mul.wide.s32 	%rd7, %r11, 4;
	add.s64 	%rd8, %rd4, %rd7;
	st.global.u32 	[%rd8], %r12;
$L__BB1_2:
	ret;

}
	// .globl	_Z18naive_1d_transposePiS_ii
.visible .entry _Z18naive_1d_transposePiS_ii(
	.param .u64 .ptr .align 1 _Z18naive_1d_transposePiS_ii_param_0,
	.param .u64 .ptr .align 1 _Z18naive_1d_transposePiS_ii_param_1,
	.param .u32 _Z18naive_1d_transposePiS_ii_param_2,
	.param .u32 _Z18naive_1d_transposePiS_ii_param_3
)
{
	.reg .pred 	%p<4>;
	.reg .b32 	%r<11>;
	.reg .b64 	%rd<9>;

	ld.param.u64 	%rd1, [_Z18naive_1d_transposePiS_ii_param_0];
	ld.param.u64 	%rd2, [_Z18naive_1d_transposePiS_ii_param_1];
	ld.param.u32 	%r3, [_Z18naive_1d_transposePiS_ii_param_2];
	ld.param.u32 	%r4, [_Z18naive_1d_transposePiS_ii_param_3];
	mov.u32 	%r5, %ctaid.x;
	mov.u32 	%r6, %ntid.x;
	mov.u32 	%r7, %tid.x;
	mad.lo.s32 	%r1, %r5, %r6, %r7;
	div.s32 	%r2, %r1, %r4;
	setp.ge.s32 	%p1, %r2, %r3;
	setp.lt.s32 	%p2, %r4, 0;
	or.pred  	%p3, %p2, %p1;
	@%p3 bra 	$L__BB2_2;
	cvta.to.global.u64 	%rd3, %rd1;
	cvta.to.global.u64 	%rd4, %rd2;
	rem.s32 	%r8, %r1, %r4;
	mad.lo.s32 	%r9, %r8, %r3, %r2;
	mul.wide.s32 	%rd5, %r1, 4;
	add.s64 	%rd6, %rd3, %rd5;
	ld.global.u32 	%r10, [%rd6];
	mul.wide.s32 	%rd7, %r9, 4;
	add.s64 	%rd8, %rd4, %rd7;
	st.global.u32 	[%rd8], %r10;
$L__BB2_2:
	ret;

}


// ===== COMPILED SASS (sm_100) =====

	.target	sm_100

	.elftype	@"ET_EXEC"


//--------------------- .note.nv.tkinfo           --------------------------
	.section	.note.nv.tkinfo,"",@"SHT_NOTE"
	.sectionflags	@"SHF_NOTE_NV_TKINFO"
	.tkinfo
        /*0018*/ 	.word	0x00000002
        /*0030*/ 	.string	""
        /*0030*/ 	.string	"ptxas"
        /*0030*/ 	.string	"Cuda compilation tools, release 13.0, V13.0.88"
        /*0030*/ 	.string	"Build cuda_13.0.r13.0/compiler.36424714_0"
        /*0030*/ 	.string	"-arch sm_100 -m 64 "



//--------------------- .note.nv.cuinfo           --------------------------
	.section	.note.nv.cuinfo,"",@"SHT_NOTE"
	.sectionflags	@"SHF_NOTE_NV_CUINFO"
        /*0018*/ 	.short	0x0002
        /*001a*/ 	.short	0x0064
        /*001c*/ 	.short	0x0082
	.zero		2


//--------------------- .nv.info                  --------------------------
	.section	.nv.info,"",@"SHT_CUDA_INFO"
	.align	4


	//----- nvinfo : EIATTR_REGCOUNT
	.align		4
        /*0000*/ 	.byte	0x04, 0x2f
        /*0002*/ 	.short	(.L_1 - .L_0)
	.align		4
.L_0:
        /*0004*/ 	.word	index@(_Z17transpose_optimalPiS_ii)
        /*0008*/ 	.word	0x0000000e


	//----- nvinfo : EIATTR_FRAME_SIZE
	.align		4
.L_1:
        /*000c*/ 	.byte	0x04, 0x11
        /*000e*/ 	.short	(.L_3 - .L_2)
	.align		4
.L_2:
        /*0010*/ 	.word	index@(_Z17transpose_optimalPiS_ii)
        /*0014*/ 	.word	0x00000000


	//----- nvinfo : EIATTR_REGCOUNT
	.align		4
.L_3:
        /*0018*/ 	.byte	0x04, 0x2f
        /*001a*/ 	.short	(.L_5 - .L_4)
	.align		4
.L_4:
        /*001c*/ 	.word	index@(_Z18naive_2d_transposePiS_ii)
        /*0020*/ 	.word	0x0000000a


	//----- nvinfo : EIATTR_FRAME_SIZE
	.align		4
.L_5:
        /*0024*/ 	.byte	0x04, 0x11
        /*0026*/ 	.short	(.L_7 - .L_6)
	.align		4
.L_6:
        /*0028*/ 	.word	index@(_Z18naive_2d_transposePiS_ii)
        /*002c*/ 	.word	0x00000000


	//----- nvinfo : EIATTR_REGCOUNT
	.align		4
.L_7:
        /*0030*/ 	.byte	0x04, 0x2f
        /*0032*/ 	.short	(.L_9 - .L_8)
	.align		4
.L_8:
        /*0034*/ 	.word	index@(_Z18naive_1d_transposePiS_ii)
        /*0038*/ 	.word	0x0000000c


	//----- nvinfo : EIATTR_FRAME_SIZE
	.align		4
.L_9:
        /*003c*/ 	.byte	0x04, 0x11
        /*003e*/ 	.short	(.L_11 - .L_10)
	.align		4
.L_10:
        /*0040*/ 	.word	index@(_Z18naive_1d_transposePiS_ii)
        /*0044*/ 	.word	0x00000000


	//----- nvinfo : EIATTR_MIN_STACK_SIZE
	.align		4
.L_11:
        /*0048*/ 	.byte	0x04, 0x12
        /*004a*/ 	.short	(.L_13 - .L_12)
	.align		4
.L_12:
        /*004c*/ 	.word	index@(_Z18naive_1d_transposePiS_ii)
        /*0050*/ 	.word	0x00000000


	//----- nvinfo : EIATTR_MIN_STACK_SIZE
	.align		4
.L_13:
        /*0054*/ 	.byte	0x04, 0x12
        /*0056*/ 	.short	(.L_15 - .L_14)
	.align		4
.L_14:
        /*0058*/ 	.word	index@(_Z18naive_2d_transposePiS_ii)
        /*005c*/ 	.word	0x00000000


	//----- nvinfo : EIATTR_MIN_STACK_SIZE
	.align		4
.L_15:
        /*0060*/ 	.byte	0x04, 0x12
        /*0062*/ 	.short	(.L_17 - .L_16)
	.align		4
.L_16:
        /*0064*/ 	.word	index@(_Z17transpose_optimalPiS_ii)
        /*0068*/ 	.word	0x00000000
.L_17:


//--------------------- .nv.compat                --------------------------
	.section	.nv.compat,"",@"SHT_CUDA_COMPAT_INFO"
	.align	4
        /*0000*/ 	.byte	0x02, 0x09, 0x00, 0x00, 0x02, 0x02, 0x01, 0x00, 0x02, 0x05, 0x05, 0x00, 0x03, 0x07, 0x01, 0x01
        /*0010*/ 	.byte	0x02, 0x03, 0x00, 0x00, 0x02, 0x06, 0x01, 0x00, 0x04, 0x0b, 0x08, 0x00, 0x09, 0x00, 0x00, 0x00
        /*0020*/ 	.byte	0x00, 0x00, 0x00, 0x00


//--------------------- .nv.info._Z18naive_1d_transposePiS_ii --------------------------
	.section	.nv.info._Z18naive_1d_transposePiS_ii,"",@"SHT_CUDA_INFO"
	.sectionflags	@""
	.align	4


	//----- nvinfo : EIATTR_CUDA_API_VERSION
	.align		4
        /*0000*/ 	.byte	0x04, 0x37
        /*0002*/ 	.short	(.L_19 - .L_18)
.L_18:
        /*0004*/ 	.word	0x00000082


	//----- nvinfo : EIATTR_KPARAM_INFO
	.align		4
.L_19:
        /*0008*/ 	.byte	0x04, 0x17
        /*000a*/ 	.short	(.L_21 - .L_20)
.L_20:
        /*000c*/ 	.word	0x00000000
        /*0010*/ 	.short	0x0003
        /*0012*/ 	.short	0x0014
        /*0014*/ 	.byte	0x00, 0xf0, 0x11, 0x00


	//----- nvinfo : EIATTR_KPARAM_INFO
	.align		4
.L_21:
        /*0018*/ 	.byte	0x04, 0x17
        /*001a*/ 	.short	(.L_23 - .L_22)
.L_22:
        /*001c*/ 	.word	0x00000000
        /*0020*/ 	.short	0x0002
        /*0022*/ 	.short	0x0010
        /*0024*/ 	.byte	0x00, 0xf0, 0x11, 0x00


	//----- nvinfo : EIATTR_KPARAM_INFO
	.align		4
.L_23:
        /*0028*/ 	.byte	0x04, 0x17
        /*002a*/ 	.short	(.L_25 - .L_24)
.L_24:
        /*002c*/ 	.word	0x00000000
        /*0030*/ 	.short	0x0001
        /*0032*/ 	.short	0x0008
        /*0034*/ 	.byte	0x00, 0xf5, 0x21, 0x00


	//----- nvinfo : EIATTR_KPARAM_INFO
	.align		4
.L_25:
        /*0038*/ 	.byte	0x04, 0x17
        /*003a*/ 	.short	(.L_27 - .L_26)
.L_26:
        /*003c*/ 	.word	0x00000000
        /*0040*/ 	.short	0x0000
        /*0042*/ 	.short	0x0000
        /*0044*/ 	.byte	0x00, 0xf5, 0x21, 0x00


	//----- nvinfo : EIATTR_SPARSE_MMA_MASK
	.align		4
.L_27:
        /*0048*/ 	.byte	0x03, 0x50
        /*004a*/ 	.short	0x0000


	//----- nvinfo : EIATTR_MAXREG_COUNT
	.align		4
        /*004c*/ 	.byte	0x03, 0x1b
        /*004e*/ 	.short	0x00ff


	//----- nvinfo : EIATTR_MERCURY_ISA_VERSION
	.align		4
        /*0050*/ 	.byte	0x03, 0x5f
        /*0052*/ 	.short	0x0101


	//----- nvinfo : EIATTR_VRC_CTA_INIT_COUNT
	.align		4
        /*0054*/ 	.byte	0x02, 0x4a
	.zero		1
	.zero		1


	//----- nvinfo : EIATTR_EXIT_INSTR_OFFSETS
	.align		4
        /*0058*/ 	.byte	0x04, 0x1c
        /*005a*/ 	.short	(.L_29 - .L_28)


	//   ....[0]....
.L_28:
        /*005c*/ 	.word	0x00000220


	//   ....[1]....
        /*0060*/ 	.word	0x00000310


	//----- nvinfo : EIATTR_CBANK_PARAM_SIZE
	.align		4
.L_29:
        /*0064*/ 	.byte	0x03, 0x19
        /*0066*/ 	.short	0x0018


	//----- nvinfo : EIATTR_PARAM_CBANK
	.align		4
        /*0068*/ 	.byte	0x04, 0x0a
        /*006a*/ 	.short	(.L_31 - .L_30)
	.align		4
.L_30:
        /*006c*/ 	.word	index@(.nv.constant0._Z18naive_1d_transposePiS_ii)
        /*0070*/ 	.short	0x0380
        /*0072*/ 	.short	0x0018


	//----- nvinfo : EIATTR_SW_WAR
	.align		4
.L_31:
        /*0074*/ 	.byte	0x04, 0x36
        /*0076*/ 	.short	(.L_33 - .L_32)
.L_32:
        /*0078*/ 	.word	0x00000008
.L_33:


//--------------------- .nv.info._Z18naive_2d_transposePiS_ii --------------------------
	.section	.nv.info._Z18naive_2d_transposePiS_ii,"",@"SHT_CUDA_INFO"
	.sectionflags	@""
	.align	4


	//----- nvinfo : EIATTR_CUDA_API_VERSION
	.align		4
        /*0000*/ 	.byte	0x04, 0x37
        /*0002*/ 	.short	(.L_35 - .L_34)
.L_34:
        /*0004*/ 	.word	0x00000082


	//----- nvinfo : EIATTR_KPARAM_INFO
	.align		4
.L_35:
        /*0008*/ 	.byte	0x04, 0x17
        /*000a*/ 	.short	(.L_37 - .L_36)
.L_36:
        /*000c*/ 	.word	0x00000000
        /*0010*/ 	.short	0x0003
        /*0012*/ 	.short	0x0014
        /*0014*/ 	.byte	0x00, 0xf0, 0x11, 0x00


	//----- nvinfo : EIATTR_KPARAM_INFO
	.align		4
.L_37:
        /*0018*/ 	.byte	0x04, 0x17
        /*001a*/ 	.short	(.L_39 - .L_38)
.L_38:
        /*001c*/ 	.word	0x00000000
        /*0020*/ 	.short	0x0002
        /*0022*/ 	.short	0x0010
        /*0024*/ 	.byte	0x00, 0xf0, 0x11, 0x00


	//----- nvinfo : EIATTR_KPARAM_INFO
	.align		4
.L_39:
        /*0028*/ 	.byte	0x04, 0x17
        /*002a*/ 	.short	(.L_41 - .L_40)
.L_40:
        /*002c*/ 	.word	0x00000000
        /*0030*/ 	.short	0x0001
        /*0032*/ 	.short	0x0008
        /*0034*/ 	.byte	0x00, 0xf5, 0x21, 0x00


	//----- nvinfo : EIATTR_KPARAM_INFO
	.align		4
.L_41:
        /*0038*/ 	.byte	0x04, 0x17
        /*003a*/ 	.short	(.L_43 - .L_42)
.L_42:
        /*003c*/ 	.word	0x00000000
        /*0040*/ 	.short	0x0000
        /*0042*/ 	.short	0x0000
        /*0044*/ 	.byte	0x00, 0xf5, 0x21, 0x00


	//----- nvinfo : EIATTR_SPARSE_MMA_MASK
	.align		4
.L_43:
        /*0048*/ 	.byte	0x03, 0x50
        /*004a*/ 	.short	0x0000


	//----- nvinfo : EIATTR_MAXREG_COUNT
	.align		4
        /*004c*/ 	.byte	0x03, 0x1b
        /*004e*/ 	.short	0x00ff


	//----- nvinfo : EIATTR_MERCURY_ISA_VERSION
	.align		4
        /*0050*/ 	.byte	0x03, 0x5f
        /*0052*/ 	.short	0x0101


	//----- nvinfo : EIATTR_VRC_CTA_INIT_COUNT
	.align		4
        /*0054*/ 	.byte	0x02, 0x4a
	.zero		1
	.zero		1


	//----- nvinfo : EIATTR_EXIT_INSTR_OFFSETS
	.align		4
        /*0058*/ 	.byte	0x04, 0x1c
        /*005a*/ 	.short	(.L_45 - .L_44)


	//   ....[0]....
.L_44:
        /*005c*/ 	.word	0x000000b0


	//   ....[1]....
        /*0060*/ 	.word	0x00000150


	//----- nvinfo : EIATTR_CBANK_PARAM_SIZE
	.align		4
.L_45:
        /*0064*/ 	.byte	0x03, 0x19
        /*0066*/ 	.short	0x0018


	//----- nvinfo : EIATTR_PARAM_CBANK
	.align		4
        /*0068*/ 	.byte	0x04, 0x0a
        /*006a*/ 	.short	(.L_47 - .L_46)
	.align		4
.L_46:
        /*006c*/ 	.word	index@(.nv.constant0._Z18naive_2d_transposePiS_ii)
        /*0070*/ 	.short	0x0380
        /*0072*/ 	.short	0x0018


	//----- nvinfo : EIATTR_SW_WAR
	.align		4
.L_47:
        /*0074*/ 	.byte	0x04, 0x36
        /*0076*/ 	.short	(.L_49 - .L_48)
.L_48:
        /*0078*/ 	.word	0x00000008
.L_49:


//--------------------- .nv.info._Z17transpose_optimalPiS_ii --------------------------
	.section	.nv.info._Z17transpose_optimalPiS_ii,"",@"SHT_CUDA_INFO"
	.sectionflags	@""
	.align	4


	//----- nvinfo : EIATTR_CUDA_API_VERSION
	.align		4
        /*0000*/ 	.byte	0x04, 0x37
        /*0002*/ 	.short	(.L_51 - .L_50)
.L_50:
        /*0004*/ 	.word	0x00000082


	//----- nvinfo : EIATTR_KPARAM_INFO
	.align		4
.L_51:
        /*0008*/ 	.byte	0x04, 0x17
        /*000a*/ 	.short	(.L_53 - .L_52)
.L_52:
        /*000c*/ 	.word	0x00000000
        /*0010*/ 	.short	0x0003
        /*0012*/ 	.short	0x0014
        /*0014*/ 	.byte	0x00, 0xf0, 0x11, 0x00


	//----- nvinfo : EIATTR_KPARAM_INFO
	.align		4
.L_53:
        /*0018*/ 	.byte	0x04, 0x17
        /*001a*/ 	.short	(.L_55 - .L_54)
.L_54:
        /*001c*/ 	.word	0x00000000
        /*0020*/ 	.short	0x0002
        /*0022*/ 	.short	0x0010
        /*0024*/ 	.byte	0x00, 0xf0, 0x11, 0x00


	//----- nvinfo : EIATTR_KPARAM_INFO
	.align		4
.L_55:
        /*0028*/ 	.byte	0x04, 0x17
        /*002a*/ 	.short	(.L_57 - .L_56)
.L_56:
        /*002c*/ 	.word	0x00000000
        /*0030*/ 	.short	0x0001
        /*0032*/ 	.short	0x0008
        /*0034*/ 	.byte	0x00, 0xf5, 0x21, 0x00


	//----- nvinfo : EIATTR_KPARAM_INFO
	.align		4
.L_57:
        /*0038*/ 	.byte	0x04, 0x17
        /*003a*/ 	.short	(.L_59 - .L_58)
.L_58:
        /*003c*/ 	.word	0x00000000
        /*0040*/ 	.short	0x0000
        /*0042*/ 	.short	0x0000
        /*0044*/ 	.byte	0x00, 0xf5, 0x21, 0x00


	//----- nvinfo : EIATTR_SPARSE_MMA_MASK
	.align		4
.L_59:
        /*0048*/ 	.byte	0x03, 0x50
        /*004a*/ 	.short	0x0000


	//----- nvinfo : EIATTR_MAXREG_COUNT
	.align		4
        /*004c*/ 	.byte	0x03, 0x1b
        /*004e*/ 	.short	0x00ff


	//----- nvinfo : EIATTR_NUM_BARRIERS
	.align		4
        /*0050*/ 	.byte	0x02, 0x4c
        /*0052*/ 	.byte	0x01
	.zero		1


	//----- nvinfo : EIATTR_MERCURY_ISA_VERSION
	.align		4
        /*0054*/ 	.byte	0x03, 0x5f
        /*0056*/ 	.short	0x0101


	//----- nvinfo : EIATTR_VRC_CTA_INIT_COUNT
	.align		4
        /*0058*/ 	.byte	0x02, 0x4a
	.zero		1
	.zero		1


	//----- nvinfo : EIATTR_EXIT_INSTR_OFFSETS
	.align		4
        /*005c*/ 	.byte	0x04, 0x1c
        /*005e*/ 	.short	(.L_61 - .L_60)


	//   ....[0]....
.L_60:
        /*0060*/ 	.word	0x00000200


	//   ....[1]....
        /*0064*/ 	.word	0x00000270


	//----- nvinfo : EIATTR_CBANK_PARAM_SIZE
	.align		4
.L_61:
        /*0068*/ 	.byte	0x03, 0x19
        /*006a*/ 	.short	0x0018


	//----- nvinfo : EIATTR_PARAM_CBANK
	.align		4
        /*006c*/ 	.byte	0x04, 0x0a
        /*006e*/ 	.short	(.L_63 - .L_62)
	.align		4
.L_62:
        /*0070*/ 	.word	index@(.nv.constant0._Z17transpose_optimalPiS_ii)
        /*0074*/ 	.short	0x0380
        /*0076*/ 	.short	0x0018


	//----- nvinfo : EIATTR_SW_WAR
	.align		4
.L_63:
        /*0078*/ 	.byte	0x04, 0x36
        /*007a*/ 	.short	(.L_65 - .L_64)
.L_64:
        /*007c*/ 	.word	0x00000008
.L_65:


//--------------------- .nv.callgraph             --------------------------
	.section	.nv.callgraph,"",@"SHT_CUDA_CALLGRAPH"
	.align	4
	.sectionentsize	8
	.align		4
        /*0000*/ 	.word	0x00000000
	.align		4
        /*0004*/ 	.word	0xffffffff
	.align		4
        /*0008*/ 	.word	0x00000000
	.align		4
        /*000c*/ 	.word	0xfffffffe
	.align		4
        /*0010*/ 	.word	0x00000000
	.align		4
        /*0014*/ 	.word	0xfffffffd
	.align		4
        /*0018*/ 	.word	0x00000000
	.align		4
        /*001c*/ 	.word	0xfffffffc


//--------------------- .text._Z18naive_1d_transposePiS_ii --------------------------
	.section	.text._Z18naive_1d_transposePiS_ii,"ax",@progbits
	.align	128
        .global         _Z18naive_1d_transposePiS_ii
        .type           _Z18naive_1d_transposePiS_ii,@function
        .size           _Z18naive_1d_transposePiS_ii,(.L_x_3 - _Z18naive_1d_transposePiS_ii)
        .other          _Z18naive_1d_transposePiS_ii,@"STO_CUDA_ENTRY STV_DEFAULT"
_Z18naive_1d_transposePiS_ii:
.text._Z18naive_1d_transposePiS_ii:
[----:B------:R-:W-:Y:S08]  /*0000*/  LDC R1, c[0x0][0x37c] ;  /* 0x0000df00ff017b82 */ /* 0x000ff00000000800 */
[----:B------:R-:W0:Y:S01]  /*0010*/  LDC R8, c[0x0][0x394] ;  /* 0x0000e500ff087b82 */ /* 0x000e220000000800 */
[----:B------:R-:W1:Y:S01]  /*0020*/  S2R R6, SR_TID.X ;  /* 0x0000000000067919 */ /* 0x000e620000002100 */
[----:B------:R-:W2:Y:S06]  /*0030*/  LDCU UR6, c[0x0][0x390] ;  /* 0x00007200ff0677ac */ /* 0x000eac0008000800 */
[----:B------:R-:W1:Y:S08]  /*0040*/  S2UR UR4, SR_CTAID.X ;  /* 0x00000000000479c3 */ /* 0x000e700000002500 */
[----:B------:R-:W1:Y:S01]  /*0050*/  LDC R5, c[0x0][0x360] ;  /* 0x0000d800ff057b82 */ /* 0x000e620000000800 */
[----:B0-----:R-:W-:-:S04]  /*0060*/  IABS R0, R8 ;  /* 0x0000000800007213 */ /* 0x001fc80000000000 */
[----:B------:R-:W0:Y:S01]  /*0070*/  I2F.RP R4, R0 ;  /* 0x0000000000047306 */ /* 0x000e220000209400 */
[----:B-1----:R-:W-:-:S07]  /*0080*/  IMAD R5, R5, UR4, R6 ;  /* 0x0000000405057c24 */ /* 0x002fce000f8e0206 */
[----:B0-----:R-:W0:Y:S01]  /*0090*/  MUFU.RCP R4, R4 ;  /* 0x0000000400047308 */ /* 0x001e220000001000 */
[----:B------:R-:W-:Y:S01]  /*00a0*/  IABS R6, R5 ;  /* 0x0000000500067213 */ /* 0x000fe20000000000 */
[----:B0-----:R-:W-:-:S06]  /*00b0*/  VIADD R2, R4, 0xffffffe ;  /* 0x0ffffffe04027836 */ /* 0x001fcc0000000000 */
[----:B------:R0:W1:Y:S02]  /*00c0*/  F2I.FTZ.U32.TRUNC.NTZ R3, R2 ;  /* 0x0000000200037305 */ /* 0x000064000021f000 */
[----:B0-----:R-:W-:Y:S02]  /*00d0*/  IMAD.MOV.U32 R2, RZ, RZ, RZ ;  /* 0x000000ffff027224 */ /* 0x001fe400078e00ff */
[----:B-1----:R-:W-:-:S04]  /*00e0*/  IMAD.MOV R7, RZ, RZ, -R3 ;  /* 0x000000ffff077224 */ /* 0x002fc800078e0a03 */
[----:B------:R-:W-:-:S04]  /*00f0*/  IMAD R7, R7, R0, RZ ;  /* 0x0000000007077224 */ /* 0x000fc800078e02ff */
[----:B------:R-:W-:Y:S01]  /*0100*/  IMAD.HI.U32 R3, R3, R7, R2 ;  /* 0x0000000703037227 */ /* 0x000fe200078e0002 */
[----:B------:R-:W-:Y:S02]  /*0110*/  MOV R7, R6 ;  /* 0x0000000600077202 */ /* 0x000fe40000000f00 */
[-C--:B------:R-:W-:Y:S02]  /*0120*/  LOP3.LUT R2, R5, R8.reuse, RZ, 0x3c, !PT ;  /* 0x0000000805027212 */ /* 0x080fe400078e3cff */
[----:B------:R-:W-:Y:S01]  /*0130*/  LOP3.LUT R6, RZ, R8, RZ, 0x33, !PT ;  /* 0x00000008ff067212 */ /* 0x000fe200078e33ff */
[----:B------:R-:W-:Y:S01]  /*0140*/  IMAD.HI.U32 R3, R3, R7, RZ ;  /* 0x0000000703037227 */ /* 0x000fe200078e00ff */
[----:B------:R-:W-:-:S03]  /*0150*/  ISETP.GE.AND P0, PT, R2, RZ, PT ;  /* 0x000000ff0200720c */ /* 0x000fc60003f06270 */
[----:B------:R-:W-:-:S04]  /*0160*/  IMAD.MOV R4, RZ, RZ, -R3 ;  /* 0x000000ffff047224 */ /* 0x000fc800078e0a03 */
[----:B------:R-:W-:-:S05]  /*0170*/  IMAD R7, R0, R4, R7 ;  /* 0x0000000400077224 */ /* 0x000fca00078e0207 */
[----:B------:R-:W-:-:S13]  /*0180*/  ISETP.GT.U32.AND P2, PT, R0, R7, PT ;  /* 0x000000070000720c */ /* 0x000fda0003f44070 */
[----:B------:R-:W-:Y:S01]  /*0190*/  @!P2 IMAD.IADD R7, R7, 0x1, -R0 ;  /* 0x000000010707a824 */ /* 0x000fe200078e0a00 */
[----:B------:R-:W-:-:S04]  /*01a0*/  @!P2 IADD3 R3, PT, PT, R3, 0x1, RZ ;  /* 0x000000010303a810 */ /* 0x000fc80007ffe0ff */
[----:B------:R-:W-:-:S13]  /*01b0*/  ISETP.GE.U32.AND P1, PT, R7, R0, PT ;  /* 0x000000000700720c */ /* 0x000fda0003f26070 */
[----:B------:R-:W-:Y:S01]  /*01c0*/  @P1 VIADD R3, R3, 0x1 ;  /* 0x0000000103031836 */ /* 0x000fe20000000000 */
[----:B------:R-:W-:-:S03]  /*01d0*/  ISETP.NE.AND P1, PT, R8, RZ, PT ;  /* 0x000000ff0800720c */ /* 0x000fc60003f25270 */
[----:B------:R-:W-:-:S05]  /*01e0*/  @!P0 IMAD.MOV R3, RZ, RZ, -R3 ;  /* 0x000000ffff038224 */ /* 0x000fca00078e0a03 */
[----:B------:R-:W-:-:S04]  /*01f0*/  SEL R9, R6, R3, !P1 ;  /* 0x0000000306097207 */ /* 0x000fc80004800000 */
[----:B--2---:R-:W-:-:S04]  /*0200*/  ISETP.GE.AND P0, PT, R9, UR6, PT ;  /* 0x0000000609007c0c */ /* 0x004fc8000bf06270 */
[----:B------:R-:W-:-:S13]  /*0210*/  ISETP.LT.OR P0, PT, R8, RZ, P0 ;  /* 0x000000ff0800720c */ /* 0x000fda0000701670 */
[----:B------:R-:W-:Y:S05]  /*0220*/  @P0 EXIT ;  /* 0x000000000000094d */ /* 0x000fea0003800000 */
[----:B------:R-:W0:Y:S01]  /*0230*/  LDC.64 R2, c[0x0][0x380] ;  /* 0x0000e000ff027b82 */ /* 0x000e220000000a00 */
[----:B------:R-:W1:Y:S01]  /*0240*/  LDCU.64 UR4, c[0x0][0x358] ;  /* 0x00006b00ff0477ac */ /* 0x000e620008000a00 */
[----:B0-----:R-:W-:-:S06]  /*0250*/  IMAD.WIDE R2, R5, 0x4, R2 ;  /* 0x0000000405027825 */ /* 0x001fcc00078e0202 */
[----:B-1----:R-:W2:Y:S01]  /*0260*/  LDG.E R3, desc[UR4][R2.64] ;  /* 0x0000000402037981 */ /* 0x002ea2000c1e1900 */
[----:B------:R-:W-:Y:S02]  /*0270*/  ISETP.GE.AND P2, PT, R5, RZ, PT ;  /* 0x000000ff0500720c */ /* 0x000fe40003f46270 */
[----:B------:R-:W0:Y:S01]  /*0280*/  LDC.64 R4, c[0x0][0x388] ;  /* 0x0000e200ff047b82 */ /* 0x000e220000000a00 */
[----:B------:R-:W-:Y:S02]  /*0290*/  ISETP.GT.U32.AND P0, PT, R0, R7, PT ;  /* 0x000000070000720c */ /* 0x000fe40003f04070 */
[----:B------:R-:W-:-:S04]  /*02a0*/  IADD3 R0, PT, PT, R7, -R0, RZ ;  /* 0x8000000007007210 */ /* 0x000fc80007ffe0ff */
[----:B------:R-:W-:-:S05]  /*02b0*/  SEL R7, R0, R7, !P0 ;  /* 0x0000000700077207 */ /* 0x000fca0004000000 */
[----:B------:R-:W-:-:S05]  /*02c0*/  @!P2 IMAD.MOV R7, RZ, RZ, -R7 ;  /* 0x000000ffff07a224 */ /* 0x000fca00078e0a07 */
[----:B------:R-:W-:-:S05]  /*02d0*/  SEL R6, R6, R7, !P1 ;  /* 0x0000000706067207 */ /* 0x000fca0004800000 */
[----:B------:R-:W-:-:S04]  /*02e0*/  IMAD R7, R6, UR6, R9 ;  /* 0x0000000606077c24 */ /* 0x000fc8000f8e0209 */
[----:B0-----:R-:W-:-:S05]  /*02f0*/  IMAD.WIDE R4, R7, 0x4, R4 ;  /* 0x0000000407047825 */ /* 0x001fca00078e0204 */
[----:B--2---:R-:W-:Y:S01]  /*0300*/  STG.E desc[UR4][R4.64], R3 ;  /* 0x0000000304007986 */ /* 0x004fe2000c101904 */
[----:B------:R-:W-:Y:S05]  /*0310*/  EXIT ;  /* 0x000000000000794d */ /* 0x000fea0003800000 */
.L_x_0:
[----:B------:R-:W-:-:S00]  /*0320*/  BRA `(.L_x_0) ;  /* 0xfffffffc00fc7947 */ /* 0x000fc0000383ffff */
[----:B------:R-:W-:-:S00]  /*0330*/  NOP ;  /* 0x0000000000007918 */ /* 0x000fc00000000000 */
        /* <DEDUP_REMOVED lines=12> */
.L_x_3:


//--------------------- .text._Z18naive_2d_transposePiS_ii --------------------------
	.section	.text._Z18naive_2d_transposePiS_ii,"ax",@progbits
	.align	128
        .global         _Z18naive_2d_transposePiS_ii
        .type           _Z18naive_2d_transposePiS_ii,@function
        .size           _Z18naive_2d_transposePiS_ii,(.L_x_4 - _Z18naive_2d_transposePiS_ii)
        .other          _Z18naive_2d_transposePiS_ii,@"STO_CUDA_ENTRY STV_DEFAULT"
_Z18naive_2d_transposePiS_ii:
.text._Z18naive_2d_transposePiS_ii:
[----:B------:R-:W-:Y:S01]  /*0000*/  LDC R1, c[0x0][0x37c] ;  /* 0x0000df00ff017b82 */ /* 0x000fe20000000800 */
[----:B------:R-:W0:Y:S07]  /*0010*/  S2R R0, SR_TID.X ;  /* 0x0000000000007919 */ /* 0x000e2e0000002100 */
[----:B------:R-:W0:Y:S01]  /*0020*/  S2UR UR4, SR_CTAID.X ;  /* 0x00000000000479c3 */ /* 0x000e220000002500 */
[----:B------:R-:W1:Y:S01]  /*0030*/  LDCU.64 UR6, c[0x0][0x390] ;  /* 0x00007200ff0677ac */ /* 0x000e620008000a00 */
[----:B------:R-:W2:Y:S06]  /*0040*/  S2R R2, SR_TID.Y ;  /* 0x0000000000027919 */ /* 0x000eac0000002200 */
[----:B------:R-:W0:Y:S08]  /*0050*/  LDC R7, c[0x0][0x360] ;  /* 0x0000d800ff077b82 */ /* 0x000e300000000800 */
[----:B------:R-:W2:Y:S01]  /*0060*/  S2UR UR5, SR_CTAID.Y ;  /* 0x00000000000579c3 */ /* 0x000ea20000002600 */
[----:B0-----:R-:W-:-:S05]  /*0070*/  IMAD R0, R7, UR4, R0 ;  /* 0x0000000407007c24 */ /* 0x001fca000f8e0200 */
[----:B-1----:R-:W-:Y:S01]  /*0080*/  ISETP.GE.AND P0, PT, R0, UR7, PT ;  /* 0x0000000700007c0c */ /* 0x002fe2000bf06270 */
[----:B--2---:R-:W-:-:S05]  /*0090*/  IMAD R7, R7, UR5, R2 ;  /* 0x0000000507077c24 */ /* 0x004fca000f8e0202 */
[----:B------:R-:W-:-:S13]  /*00a0*/  ISETP.GE.OR P0, PT, R7, UR6, P0 ;  /* 0x0000000607007c0c */ /* 0x000fda0008706670 */
[----:B------:R-:W-:Y:S05]  /*00b0*/  @P0 EXIT ;  /* 0x000000000000094d */ /* 0x000fea0003800000 */
[----:B------:R-:W0:Y:S01]  /*00c0*/  LDC.64 R2, c[0x0][0x380] ;  /* 0x0000e000ff027b82 */ /* 0x000e220000000a00 */
[----:B------:R-:W1:Y:S01]  /*00d0*/  LDCU.64 UR4, c[0x0][0x358] ;  /* 0x00006b00ff0477ac */ /* 0x000e620008000a00 */
[----:B------:R-:W-:-:S04]  /*00e0*/  IMAD R5, R7, UR7, R0 ;  /* 0x0000000707057c24 */ /* 0x000fc8000f8e0200 */
[----:B0-----:R-:W-:Y:S02]  /*00f0*/  IMAD.WIDE R2, R5, 0x4, R2 ;  /* 0x0000000405027825 */ /* 0x001fe400078e0202 */
[----:B------:R-:W0:Y:S04]  /*0100*/  LDC.64 R4, c[0x0][0x388] ;  /* 0x0000e200ff047b82 */ /* 0x000e280000000a00 */
[----:B-1----:R-:W2:Y:S01]  /*0110*/  LDG.E R3, desc[UR4][R2.64] ;  /* 0x0000000402037981 */ /* 0x002ea2000c1e1900 */
[----:B------:R-:W-:-:S04]  /*0120*/  IMAD R7, R0, UR6, R7 ;  /* 0x0000000600077c24 */ /* 0x000fc8000f8e0207 */
[----:B0-----:R-:W-:-:S05]  /*0130*/  IMAD.WIDE R4, R7, 0x4, R4 ;  /* 0x0000000407047825 */ /* 0x001fca00078e0204 */
[----:B--2---:R-:W-:Y:S01]  /*0140*/  STG.E desc[UR4][R4.64], R3 ;  /* 0x0000000304007986 */ /* 0x004fe2000c101904 */
[----:B------:R-:W-:Y:S05]  /*0150*/  EXIT ;  /* 0x000000000000794d */ /* 0x000fea0003800000 */
.L_x_1:
        /* <DEDUP_REMOVED lines=10> */
.L_x_4:


//--------------------- .text._Z17transpose_optimalPiS_ii --------------------------
	.section	.text._Z17transpose_optimalPiS_ii,"ax",@progbits
	.align	128
        .global         _Z17transpose_optimalPiS_ii
        .type           _Z17transpose_optimalPiS_ii,@function
        .size           _Z17transpose_optimalPiS_ii,(.L_x_5 - _Z17transpose_optimalPiS_ii)
        .other          _Z17transpose_optimalPiS_ii,@"STO_CUDA_ENTRY STV_DEFAULT"
_Z17transpose_optimalPiS_ii:
.text._Z17transpose_optimalPiS_ii:
[----:B------:R-:W-:Y:S01]  /*0000*/  LDC R1, c[0x0][0x37c] ;  /* 0x0000df00ff017b82 */ /* 0x000fe20000000800 */
[----:B------:R-:W0:Y:S07]  /*0010*/  S2R R7, SR_TID.X ;  /* 0x0000000000077919 */ /* 0x000e2e0000002100 */
[----:B------:R-:W1:Y:S01]  /*0020*/  S2UR UR4, SR_CTAID.X ;  /* 0x00000000000479c3 */ /* 0x000e620000002500 */
[----:B------:R-:W1:Y:S01]  /*0030*/  LDCU UR5, c[0x0][0x360] ;  /* 0x00006c00ff0577ac */ /* 0x000e620008000800 */
[----:B------:R-:W-:Y:S01]  /*0040*/  IMAD.MOV.U32 R11, RZ, RZ, RZ ;  /* 0x000000ffff0b7224 */ /* 0x000fe200078e00ff */
[----:B------:R-:W2:Y:S01]  /*0050*/  S2R R9, SR_TID.Y ;  /* 0x0000000000097919 */ /* 0x000ea20000002200 */
[----:B------:R-:W3:Y:S04]  /*0060*/  LDCU UR7, c[0x0][0x364] ;  /* 0x00006c80ff0777ac */ /* 0x000ee80008000800 */
[----:B------:R-:W3:Y:S01]  /*0070*/  S2UR UR6, SR_CTAID.Y ;  /* 0x00000000000679c3 */ /* 0x000ee20000002600 */
[----:B------:R-:W4:Y:S01]  /*0080*/  LDCU.64 UR8, c[0x0][0x390] ;  /* 0x00007200ff0877ac */ /* 0x000f220008000a00 */
[----:B-1----:R-:W-:-:S06]  /*0090*/  UIMAD UR4, UR4, UR5, URZ ;  /* 0x00000005040472a4 */ /* 0x002fcc000f8e02ff */
[----:B0-----:R-:W-:Y:S01]  /*00a0*/  IADD3 R0, PT, PT, R7, UR4, RZ ;  /* 0x0000000407007c10 */ /* 0x001fe2000fffe0ff */
[----:B---3--:R-:W-:Y:S01]  /*00b0*/  UIMAD UR5, UR6, UR7, URZ ;  /* 0x00000007060572a4 */ /* 0x008fe2000f8e02ff */
[----:B------:R-:W0:Y:S02]  /*00c0*/  LDCU.64 UR6, c[0x0][0x358] ;  /* 0x00006b00ff0677ac */ /* 0x000e240008000a00 */
[----:B----4-:R-:W-:-:S03]  /*00d0*/  ISETP.GE.AND P0, PT, R0, UR9, PT ;  /* 0x0000000900007c0c */ /* 0x010fc6000bf06270 */
[----:B--2---:R-:W-:-:S04]  /*00e0*/  IADD3 R5, PT, PT, R9, UR5, RZ ;  /* 0x0000000509057c10 */ /* 0x004fc8000fffe0ff */
[C---:B------:R-:W-:Y:S01]  /*00f0*/  ISETP.GE.OR P0, PT, R5.reuse, UR8, P0 ;  /* 0x0000000805007c0c */ /* 0x040fe20008706670 */
[----:B------:R-:W-:-:S12]  /*0100*/  IMAD R5, R5, UR9, R0 ;  /* 0x0000000905057c24 */ /* 0x000fd8000f8e0200 */
[----:B------:R-:W1:Y:S02]  /*0110*/  @!P0 LDC.64 R2, c[0x0][0x380] ;  /* 0x0000e000ff028b82 */ /* 0x000e640000000a00 */
[----:B-1----:R-:W-:-:S05]  /*0120*/  @!P0 IMAD.WIDE R2, R5, 0x4, R2 ;  /* 0x0000000405028825 */ /* 0x002fca00078e0202 */
[----:B0-----:R-:W2:Y:S01]  /*0130*/  @!P0 LDG.E R11, desc[UR6][R2.64] ;  /* 0x00000006020b8981 */ /* 0x001ea2000c1e1900 */
[----:B------:R-:W-:Y:S02]  /*0140*/  MOV R0, 0x400 ;  /* 0x0000040000007802 */ /* 0x000fe40000000f00 */
[----:B------:R-:W-:Y:S01]  /*0150*/  IADD3 R6, PT, PT, R9, UR4, RZ ;  /* 0x0000000409067c10 */ /* 0x000fe2000fffe0ff */
[----:B------:R-:W0:Y:S03]  /*0160*/  S2R R5, SR_CgaCtaId ;  /* 0x0000000000057919 */ /* 0x000e260000008800 */
[----:B------:R-:W-:Y:S02]  /*0170*/  ISETP.GE.AND P0, PT, R6, UR9, PT ;  /* 0x0000000906007c0c */ /* 0x000fe4000bf06270 */
[----:B0-----:R-:W-:Y:S01]  /*0180*/  LEA R0, R5, R0, 0x18 ;  /* 0x0000000005007211 */ /* 0x001fe200078ec0ff */
[----:B------:R-:W-:-:S04]  /*0190*/  VIADD R5, R7, UR5 ;  /* 0x0000000507057c36 */ /* 0x000fc80008000000 */
[----:B------:R-:W-:Y:S01]  /*01a0*/  IMAD R4, R9, 0x84, R0 ;  /* 0x0000008409047824 */ /* 0x000fe200078e0200 */
[----:B------:R-:W-:Y:S01]  /*01b0*/  ISETP.GE.OR P0, PT, R5, UR8, P0 ;  /* 0x0000000805007c0c */ /* 0x000fe20008706670 */
[----:B------:R-:W-:-:S03]  /*01c0*/  IMAD R5, R6, UR8, R5 ;  /* 0x0000000806057c24 */ /* 0x000fc6000f8e0205 */
[----:B------:R-:W-:-:S05]  /*01d0*/  LEA R4, R7, R4, 0x2 ;  /* 0x0000000407047211 */ /* 0x000fca00078e10ff */
[----:B--2---:R0:W-:Y:S01]  /*01e0*/  STS [R4], R11 ;  /* 0x0000000b04007388 */ /* 0x0041e20000000800 */
[----:B------:R-:W-:Y:S06]  /*01f0*/  BAR.SYNC.DEFER_BLOCKING 0x0 ;  /* 0x0000000000007b1d */ /* 0x000fec0000010000 */
[----:B------:R-:W-:Y:S05]  /*0200*/  @P0 EXIT ;  /* 0x000000000000094d */ /* 0x000fea0003800000 */
[----:B------:R-:W-:Y:S01]  /*0210*/  IMAD R0, R7, 0x84, R0 ;  /* 0x0000008407007824 */ /* 0x000fe200078e0200 */
[----:B------:R-:W1:Y:S03]  /*0220*/  LDC.64 R2, c[0x0][0x388] ;  /* 0x0000e200ff027b82 */ /* 0x000e660000000a00 */
[----:B------:R-:W-:-:S05]  /*0230*/  IMAD R0, R9, 0x4, R0 ;  /* 0x0000000409007824 */ /* 0x000fca00078e0200 */
[----:B------:R-:W2:Y:S01]  /*0240*/  LDS R7, [R0] ;  /* 0x0000000000077984 */ /* 0x000ea20000000800 */
[----:B-1----:R-:W-:-:S05]  /*0250*/  IMAD.WIDE R2, R5, 0x4, R2 ;  /* 0x0000000405027825 */ /* 0x002fca00078e0202 */
[----:B--2---:R-:W-:Y:S01]  /*0260*/  STG.E desc[UR6][R2.64], R7 ;  /* 0x0000000702007986 */ /* 0x004fe2000c101906 */
[----:B------:R-:W-:Y:S05]  /*0270*/  EXIT ;  /* 0x000000000000794d */ /* 0x000fea0003800000 */
.L_x_2:
        /* <DEDUP_REMOVED lines=16> */
.L_x_5:


//--------------------- .nv.shared.reserved.0     --------------------------
	.section	.nv.shared.reserved.0,"aw",@nobits
	.weak		__nv_reservedSMEM_offset_0_alias
	.size		__nv_reservedSMEM_offset_0_alias, 0, 64
	.other		__nv_reservedSMEM_offset_0_alias,@"STO_CUDA_RESERVED_SHARED STV_DEFAULT"
__nv_reservedSMEM_offset_0_alias:
	.zero		0
	.zero		64


//--------------------- .nv.shared._Z17transpose_optimalPiS_ii --------------------------
	.section	.nv.shared._Z17transpose_optimalPiS_ii,"aw",@nobits
	.sectionflags	@""
	.align	4
.nv.shared._Z17transpose_optimalPiS_ii:
	.zero		5248


//--------------------- .nv.constant0._Z18naive_1d_transposePiS_ii --------------------------
	.section	.nv.constant0._Z18naive_1d_transposePiS_ii,"a",@progbits
	.sectionflags	@""
	.align	4
.nv.constant0._Z18naive_1d_transposePiS_ii:
	.zero		920


//--------------------- .nv.constant0._Z18naive_2d_transposePiS_ii --------------------------
	.section	.nv.constant0._Z18naive_2d_transposePiS_ii,"a",@progbits
	.sectionflags	@""
	.align	4
.nv.constant0._Z18naive_2d_transposePiS_ii:
	.zero		920


//--------------------- .nv.constant0._Z17transpose_optimalPiS_ii --------------------------
	.section	.nv.constant0._Z17transpose_optimalPiS_ii,"a",@progbits
	.sectionflags	@""
	.align	4
.nv.constant0._Z17transpose_optimalPiS_ii:
	.zero		920


//--------------------- SYMBOLS --------------------------

	.type		.nv.reservedSmem.offset0,@object
	.size		.nv.reservedSmem.offset0,0x4
	.type		.nv.reservedSmem.cap,@object
	.size		.nv.reservedSmem.cap,0x4
